//
// Generated by NVIDIA NVVM Compiler
//
// Compiler Build ID: CL-36424714
// Cuda compilation tools, release 13.0, V13.0.88
// Based on NVVM 20.0.0
//

.version 9.0
.target sm_100
.address_size 64

	// .globl	_Z15bias_add_kernelP6__halfPKS_S2_ii

.visible .entry _Z15bias_add_kernelP6__halfPKS_S2_ii(
	.param .u64 .ptr .align 1 _Z15bias_add_kernelP6__halfPKS_S2_ii_param_0,
	.param .u64 .ptr .align 1 _Z15bias_add_kernelP6__halfPKS_S2_ii_param_1,
	.param .u64 .ptr .align 1 _Z15bias_add_kernelP6__halfPKS_S2_ii_param_2,
	.param .u32 _Z15bias_add_kernelP6__halfPKS_S2_ii_param_3,
	.param .u32 _Z15bias_add_kernelP6__halfPKS_S2_ii_param_4
)
{
	.reg .pred 	%p<2>;
	.reg .b16 	%rs<4>;
	.reg .b32 	%r<9>;
	.reg .b64 	%rd<12>;

	ld.param.u64 	%rd1, [_Z15bias_add_kernelP6__halfPKS_S2_ii_param_0];
	ld.param.u64 	%rd2, [_Z15bias_add_kernelP6__halfPKS_S2_ii_param_1];
	ld.param.u64 	%rd3, [_Z15bias_add_kernelP6__halfPKS_S2_ii_param_2];
	ld.param.u32 	%r3, [_Z15bias_add_kernelP6__halfPKS_S2_ii_param_3];
	ld.param.u32 	%r2, [_Z15bias_add_kernelP6__halfPKS_S2_ii_param_4];
	mov.u32 	%r4, %ctaid.x;
	mov.u32 	%r5, %ntid.x;
	mov.u32 	%r6, %tid.x;
	mad.lo.s32 	%r1, %r4, %r5, %r6;
	mul.lo.s32 	%r7, %r2, %r3;
	setp.ge.s32 	%p1, %r1, %r7;
	@%p1 bra 	$L__BB0_2;
	cvta.to.global.u64 	%rd4, %rd2;
	cvta.to.global.u64 	%rd5, %rd3;
	cvta.to.global.u64 	%rd6, %rd1;
	rem.s32 	%r8, %r1, %r2;
	mul.wide.s32 	%rd7, %r1, 2;
	add.s64 	%rd8, %rd4, %rd7;
	ld.global.u16 	%rs2, [%rd8];
	mul.wide.s32 	%rd9, %r8, 2;
	add.s64 	%rd10, %rd5, %rd9;
	ld.global.u16 	%rs3, [%rd10];
	// begin inline asm
	{add.f16 %rs1,%rs2,%rs3;
}
	// end inline asm
	add.s64 	%rd11, %rd6, %rd7;
	st.global.u16 	[%rd11], %rs1;
$L__BB0_2:
	ret;

}


// ===== COMPILED SASS (sm_100) =====

	.target	sm_100

	.elftype	@"ET_EXEC"


//--------------------- .note.nv.tkinfo           --------------------------
	.section	.note.nv.tkinfo,"",@"SHT_NOTE"
	.sectionflags	@"SHF_NOTE_NV_TKINFO"
	.tkinfo
        /*0018*/ 	.word	0x00000002
        /*0030*/ 	.string	""
        /*0030*/ 	.string	"ptxas"
        /*0030*/ 	.string	"Cuda compilation tools, release 13.0, V13.0.88"
        /*0030*/ 	.string	"Build cuda_13.0.r13.0/compiler.36424714_0"
        /*0030*/ 	.string	"-arch sm_100 -m 64 "



//--------------------- .note.nv.cuinfo           --------------------------
	.section	.note.nv.cuinfo,"",@"SHT_NOTE"
	.sectionflags	@"SHF_NOTE_NV_CUINFO"
        /*0018*/ 	.short	0x0002
        /*001a*/ 	.short	0x0064
        /*001c*/ 	.short	0x0082
	.zero		2


//--------------------- .nv.info                  --------------------------
	.section	.nv.info,"",@"SHT_CUDA_INFO"
	.align	4


	//----- nvinfo : EIATTR_REGCOUNT
	.align		4
        /*0000*/ 	.byte	0x04, 0x2f
        /*0002*/ 	.short	(.L_1 - .L_0)
	.align		4
.L_0:
        /*0004*/ 	.word	index@(_Z15bias_add_kernelP6__halfPKS_S2_ii)
        /*0008*/ 	.word	0x0000000c


	//----- nvinfo : EIATTR_FRAME_SIZE
	.align		4
.L_1:
        /*000c*/ 	.byte	0x04, 0x11
        /*000e*/ 	.short	(.L_3 - .L_2)
	.align		4
.L_2:
        /*0010*/ 	.word	index@(_Z15bias_add_kernelP6__halfPKS_S2_ii)
        /*0014*/ 	.word	0x00000000


	//----- nvinfo : EIATTR_MIN_STACK_SIZE
	.align		4
.L_3:
        /*0018*/ 	.byte	0x04, 0x12
        /*001a*/ 	.short	(.L_5 - .L_4)
	.align		4
.L_4:
        /*001c*/ 	.word	index@(_Z15bias_add_kernelP6__halfPKS_S2_ii)
        /*0020*/ 	.word	0x00000000
.L_5:


//--------------------- .nv.compat                --------------------------
	.section	.nv.compat,"",@"SHT_CUDA_COMPAT_INFO"
	.align	4
        /*0000*/ 	.byte	0x02, 0x09, 0x00, 0x00, 0x02, 0x02, 0x01, 0x00, 0x02, 0x05, 0x05, 0x00, 0x03, 0x07, 0x01, 0x01
        /*0010*/ 	.byte	0x02, 0x03, 0x00, 0x00, 0x02, 0x06, 0x01, 0x00, 0x04, 0x0b, 0x08, 0x00, 0x09, 0x00, 0x00, 0x00
        /*0020*/ 	.byte	0x00, 0x00, 0x00, 0x00


//--------------------- .nv.info._Z15bias_add_kernelP6__halfPKS_S2_ii --------------------------
	.section	.nv.info._Z15bias_add_kernelP6__halfPKS_S2_ii,"",@"SHT_CUDA_INFO"
	.sectionflags	@""
	.align	4


	//----- nvinfo : EIATTR_CUDA_API_VERSION
	.align		4
        /*0000*/ 	.byte	0x04, 0x37
        /*0002*/ 	.short	(.L_7 - .L_6)
.L_6:
        /*0004*/ 	.word	0x00000082


	//----- nvinfo : EIATTR_KPARAM_INFO
	.align		4
.L_7:
        /*0008*/ 	.byte	0x04, 0x17
        /*000a*/ 	.short	(.L_9 - .L_8)
.L_8:
        /*000c*/ 	.word	0x00000000
        /*0010*/ 	.short	0x0004
        /*0012*/ 	.short	0x001c
        /*0014*/ 	.byte	0x00, 0xf0, 0x11, 0x00


	//----- nvinfo : EIATTR_KPARAM_INFO
	.align		4
.L_9:
        /*0018*/ 	.byte	0x04, 0x17
        /*001a*/ 	.short	(.L_11 - .L_10)
.L_10:
        /*001c*/ 	.word	0x00000000
        /*0020*/ 	.short	0x0003
        /*0022*/ 	.short	0x0018
        /*0024*/ 	.byte	0x00, 0xf0, 0x11, 0x00


	//----- nvinfo : EIATTR_KPARAM_INFO
	.align		4
.L_11:
        /*0028*/ 	.byte	0x04, 0x17
        /*002a*/ 	.short	(.L_13 - .L_12)
.L_12:
        /*002c*/ 	.word	0x00000000
        /*0030*/ 	.short	0x0002
        /*0032*/ 	.short	0x0010
        /*0034*/ 	.byte	0x00, 0xf5, 0x21, 0x00


	//----- nvinfo : EIATTR_KPARAM_INFO
	.align		4
.L_13:
        /*0038*/ 	.byte	0x04, 0x17
        /*003a*/ 	.short	(.L_15 - .L_14)
.L_14:
        /*003c*/ 	.word	0x00000000
        /*0040*/ 	.short	0x0001
        /*0042*/ 	.short	0x0008
        /*0044*/ 	.byte	0x00, 0xf5, 0x21, 0x00


	//----- nvinfo : EIATTR_KPARAM_INFO
	.align		4
.L_15:
        /*0048*/ 	.byte	0x04, 0x17
        /*004a*/ 	.short	(.L_17 - .L_16)
.L_16:
        /*004c*/ 	.word	0x00000000
        /*0050*/ 	.short	0x0000
        /*0052*/ 	.short	0x0000
        /*0054*/ 	.byte	0x00, 0xf5, 0x21, 0x00


	//----- nvinfo : EIATTR_SPARSE_MMA_MASK
	.align		4
.L_17:
        /*0058*/ 	.byte	0x03, 0x50
        /*005a*/ 	.short	0x0000


	//----- nvinfo : EIATTR_MAXREG_COUNT
	.align		4
        /*005c*/ 	.byte	0x03, 0x1b
        /*005e*/ 	.short	0x00ff


	//----- nvinfo : EIATTR_MERCURY_ISA_VERSION
	.align		4
        /*0060*/ 	.byte	0x03, 0x5f
        /*0062*/ 	.short	0x0101


	//----- nvinfo : EIATTR_VRC_CTA_INIT_COUNT
	.align		4
        /*0064*/ 	.byte	0x02, 0x4a
	.zero		1
	.zero		1


	//----- nvinfo : EIATTR_EXIT_INSTR_OFFSETS
	.align		4
        /*0068*/ 	.byte	0x04, 0x1c
        /*006a*/ 	.short	(.L_19 - .L_18)


	//   ....[0]....
.L_18:
        /*006c*/ 	.word	0x00000080


	//   ....[1]....
        /*0070*/ 	.word	0x000002a0


	//----- nvinfo : EIATTR_CBANK_PARAM_SIZE
	.align		4
.L_19:
        /*0074*/ 	.byte	0x03, 0x19
        /*0076*/ 	.short	0x0020


	//----- nvinfo : EIATTR_PARAM_CBANK
	.align		4
        /*0078*/ 	.byte	0x04, 0x0a
        /*007a*/ 	.short	(.L_21 - .L_20)
	.align		4
.L_20:
        /*007c*/ 	.word	index@(.nv.constant0._Z15bias_add_kernelP6__halfPKS_S2_ii)
        /*0080*/ 	.short	0x0380
        /*0082*/ 	.short	0x0020


	//----- nvinfo : EIATTR_SW_WAR
	.align		4
.L_21:
        /*0084*/ 	.byte	0x04, 0x36
        /*0086*/ 	.short	(.L_23 - .L_22)
.L_22:
        /*0088*/ 	.word	0x00000008
.L_23:


//--------------------- .nv.callgraph             --------------------------
	.section	.nv.callgraph,"",@"SHT_CUDA_CALLGRAPH"
	.align	4
	.sectionentsize	8
	.align		4
        /*0000*/ 	.word	0x00000000
	.align		4
        /*0004*/ 	.word	0xffffffff
	.align		4
        /*0008*/ 	.word	0x00000000
	.align		4
        /*000c*/ 	.word	0xfffffffe
	.align		4
        /*0010*/ 	.word	0x00000000
	.align		4
        /*0014*/ 	.word	0xfffffffd
	.align		4
        /*0018*/ 	.word	0x00000000
	.align		4
        /*001c*/ 	.word	0xfffffffc


//--------------------- .text._Z15bias_add_kernelP6__halfPKS_S2_ii --------------------------
	.section	.text._Z15bias_add_kernelP6__halfPKS_S2_ii,"ax",@progbits
	.align	128
        .global         _Z15bias_add_kernelP6__halfPKS_S2_ii
        .type           _Z15bias_add_kernelP6__halfPKS_S2_ii,@function
        .size           _Z15bias_add_kernelP6__halfPKS_S2_ii,(.L_x_1 - _Z15bias_add_kernelP6__halfPKS_S2_ii)
        .other          _Z15bias_add_kernelP6__halfPKS_S2_ii,@"STO_CUDA_ENTRY STV_DEFAULT"
_Z15bias_add_kernelP6__halfPKS_S2_ii:
.text._Z15bias_add_kernelP6__halfPKS_S2_ii:
[----:B------:R-:W-:Y:S01]  /*0000*/  LDC R1, c[0x0][0x37c] ;  /* 0x0000df00ff017b82 */ /* 0x000fe20000000800 */
[----:B------:R-:W0:Y:S07]  /*0010*/  S2R R5, SR_TID.X ;  /* 0x0000000000057919 */ /* 0x000e2e0000002100 */
[----:B------:R-:W0:Y:S08]  /*0020*/  S2UR UR4, SR_CTAID.X ;  /* 0x00000000000479c3 */ /* 0x000e300000002500 */
[----:B------:R-:W0:Y:S08]  /*0030*/  LDC R0, c[0x0][0x360] ;  /* 0x0000d800ff007b82 */ /* 0x000e300000000800 */
[----:B------:R-:W1:Y:S01]  /*0040*/  LDC.64 R2, c[0x0][0x398] ;  /* 0x0000e600ff027b82 */ /* 0x000e620000000a00 */
[----:B0-----:R-:W-:-:S02]  /*0050*/  IMAD R0, R0, UR4, R5 ;  /* 0x0000000400007c24 */ /* 0x001fc4000f8e0205 */
[----:B-1----:R-:W-:-:S05]  /*0060*/  IMAD R5, R3, R2, RZ ;  /* 0x0000000203057224 */ /* 0x002fca00078e02ff */
[----:B------:R-:W-:-:S13]  /*0070*/  ISETP.GE.AND P0, PT, R0, R5, PT ;  /* 0x000000050000720c */ /* 0x000fda0003f06270 */
[----:B------:R-:W-:Y:S05]  /*0080*/  @P0 EXIT ;  /* 0x000000000000094d */ /* 0x000fea0003800000 */
[----:B------:R-:W-:Y:S01]  /*0090*/  IABS R9, R3 ;  /* 0x0000000300097213 */ /* 0x000fe20000000000 */
[----:B------:R-:W0:Y:S01]  /*00a0*/  LDCU.64 UR4, c[0x0][0x358] ;  /* 0x00006b00ff0477ac */ /* 0x000e220008000a00 */
[----:B------:R-:W-:Y:S02]  /*00b0*/  ISETP.GE.AND P2, PT, R0, RZ, PT ;  /* 0x000000ff0000720c */ /* 0x000fe40003f46270 */
[----:B------:R-:W1:Y:S08]  /*00c0*/  I2F.RP R2, R9 ;  /* 0x0000000900027306 */ /* 0x000e700000209400 */
[----:B-1----:R-:W1:Y:S02]  /*00d0*/  MUFU.RCP R2, R2 ;  /* 0x0000000200027308 */ /* 0x002e640000001000 */
[----:B-1----:R-:W-:-:S06]  /*00e0*/  IADD3 R4, PT, PT, R2, 0xffffffe, RZ ;  /* 0x0ffffffe02047810 */ /* 0x002fcc0007ffe0ff */
[----:B------:R1:W2:Y:S02]  /*00f0*/  F2I.FTZ.U32.TRUNC.NTZ R5, R4 ;  /* 0x0000000400057305 */ /* 0x0002a4000021f000 */
[----:B-1----:R-:W-:Y:S02]  /*0100*/  HFMA2 R4, -RZ, RZ, 0, 0 ;  /* 0x00000000ff047431 */ /* 0x002fe400000001ff */
[----:B--2---:R-:W-:-:S04]  /*0110*/  IMAD.MOV R6, RZ, RZ, -R5 ;  /* 0x000000ffff067224 */ /* 0x004fc800078e0a05 */
[----:B------:R-:W-:Y:S01]  /*0120*/  IMAD R7, R6, R9, RZ ;  /* 0x0000000906077224 */ /* 0x000fe200078e02ff */
[----:B------:R-:W-:-:S03]  /*0130*/  IABS R6, R0 ;  /* 0x0000000000067213 */ /* 0x000fc60000000000 */
[----:B------:R-:W-:-:S06]  /*0140*/  IMAD.HI.U32 R5, R5, R7, R4 ;  /* 0x0000000705057227 */ /* 0x000fcc00078e0004 */
[----:B------:R-:W-:-:S04]  /*0150*/  IMAD.HI.U32 R5, R5, R6, RZ ;  /* 0x0000000605057227 */ /* 0x000fc800078e00ff */
[----:B------:R-:W-:-:S04]  /*0160*/  IMAD.MOV R5, RZ, RZ, -R5 ;  /* 0x000000ffff057224 */ /* 0x000fc800078e0a05 */
[C---:B------:R-:W-:Y:S02]  /*0170*/  IMAD R2, R9.reuse, R5, R6 ;  /* 0x0000000509027224 */ /* 0x040fe400078e0206 */
[----:B------:R-:W1:Y:S03]  /*0180*/  LDC.64 R4, c[0x0][0x388] ;  /* 0x0000e200ff047b82 */ /* 0x000e660000000a00 */
[----:B------:R-:W-:-:S05]  /*0190*/  ISETP.GT.U32.AND P0, PT, R9, R2, PT ;  /* 0x000000020900720c */ /* 0x000fca0003f04070 */
[----:B------:R-:W2:Y:S08]  /*01a0*/  LDC.64 R6, c[0x0][0x390] ;  /* 0x0000e400ff067b82 */ /* 0x000eb00000000a00 */
[----:B------:R-:W-:Y:S02]  /*01b0*/  @!P0 IADD3 R2, PT, PT, R2, -R9, RZ ;  /* 0x8000000902028210 */ /* 0x000fe40007ffe0ff */
[----:B------:R-:W-:-:S02]  /*01c0*/  ISETP.NE.AND P0, PT, R3, RZ, PT ;  /* 0x000000ff0300720c */ /* 0x000fc40003f05270 */
[----:B------:R-:W-:-:S13]  /*01d0*/  ISETP.GT.U32.AND P1, PT, R9, R2, PT ;  /* 0x000000020900720c */ /* 0x000fda0003f24070 */
[----:B------:R-:W-:-:S05]  /*01e0*/  @!P1 IMAD.IADD R2, R2, 0x1, -R9 ;  /* 0x0000000102029824 */ /* 0x000fca00078e0a09 */
[----:B------:R-:W-:-:S04]  /*01f0*/  MOV R9, R2 ;  /* 0x0000000200097202 */ /* 0x000fc80000000f00 */
[----:B------:R-:W-:Y:S02]  /*0200*/  @!P2 IADD3 R9, PT, PT, -R9, RZ, RZ ;  /* 0x000000ff0909a210 */ /* 0x000fe40007ffe1ff */
[----:B------:R-:W-:Y:S01]  /*0210*/  @!P0 LOP3.LUT R9, RZ, R3, RZ, 0x33, !PT ;  /* 0x00000003ff098212 */ /* 0x000fe200078e33ff */
[----:B-1----:R-:W-:-:S04]  /*0220*/  IMAD.WIDE R2, R0, 0x2, R4 ;  /* 0x0000000200027825 */ /* 0x002fc800078e0204 */
[----:B--2---:R-:W-:Y:S02]  /*0230*/  IMAD.WIDE R4, R9, 0x2, R6 ;  /* 0x0000000209047825 */ /* 0x004fe400078e0206 */
[----:B0-----:R-:W2:Y:S01]  /*0240*/  LDG.E.U16 R2, desc[UR4][R2.64] ;  /* 0x0000000402027981 */ /* 0x001ea2000c1e1500 */
[----:B------:R-:W0:Y:S03]  /*0250*/  LDC.64 R6, c[0x0][0x380] ;  /* 0x0000e000ff067b82 */ /* 0x000e260000000a00 */
[----:B------:R-:W2:Y:S01]  /*0260*/  LDG.E.U16 R5, desc[UR4][R4.64] ;  /* 0x0000000404057981 */ /* 0x000ea2000c1e1500 */
[----:B0-----:R-:W-:-:S04]  /*0270*/  IMAD.WIDE R6, R0, 0x2, R6 ;  /* 0x0000000200067825 */ /* 0x001fc800078e0206 */
[----:B--2---:R-:W-:-:S05]  /*0280*/  HADD2 R5, R2.H0_H0, R5.H0_H0 ;  /* 0x2000000502057230 */ /* 0x004fca0000000800 */
[----:B------:R-:W-:Y:S01]  /*0290*/  STG.E.U16 desc[UR4][R6.64], R5 ;  /* 0x0000000506007986 */ /* 0x000fe2000c101504 */
[----:B------:R-:W-:Y:S05]  /*02a0*/  EXIT ;  /* 0x000000000000794d */ /* 0x000fea0003800000 */
.L_x_0:
[----:B------:R-:W-:-:S00]  /*02b0*/  BRA `(.L_x_0) ;  /* 0xfffffffc00fc7947 */ /* 0x000fc0000383ffff */
[----:B------:R-:W-:-:S00]  /*02c0*/  NOP ;  /* 0x0000000000007918 */ /* 0x000fc00000000000 */
        /* <DEDUP_REMOVED lines=11> */
.L_x_1:


//--------------------- .nv.shared.reserved.0     --------------------------
	.section	.nv.shared.reserved.0,"aw",@nobits
	.weak		__nv_reservedSMEM_offset_0_alias
	.size		__nv_reservedSMEM_offset_0_alias, 0, 64
	.other		__nv_reservedSMEM_offset_0_alias,@"STO_CUDA_RESERVED_SHARED STV_DEFAULT"
__nv_reservedSMEM_offset_0_alias:
	.zero		0
	.zero		64


//--------------------- .nv.constant0._Z15bias_add_kernelP6__halfPKS_S2_ii --------------------------
	.section	.nv.constant0._Z15bias_add_kernelP6__halfPKS_S2_ii,"a",@progbits
	.sectionflags	@""
	.align	4
.nv.constant0._Z15bias_add_kernelP6__halfPKS_S2_ii:
	.zero		928


//--------------------- SYMBOLS --------------------------

	.type		.nv.reservedSmem.offset0,@object
	.size		.nv.reservedSmem.offset0,0x4
